//
// Generated by NVIDIA NVVM Compiler
//
// Compiler Build ID: CL-36424714
// Cuda compilation tools, release 13.0, V13.0.88
// Based on NVVM 20.0.0
//

.version 9.0
.target sm_100
.address_size 64

	// .globl	_Z10mallocTestv
.extern .func  (.param .b64 func_retval0) malloc
(
	.param .b64 malloc_param_0
)
;
.extern .func free
(
	.param .b64 free_param_0
)
;

.visible .entry _Z10mallocTestv()
{
	.reg .b64 	%rd<3>;

	{ // callseq 0, 0
	.param .b64 param0;
	st.param.b64 	[param0], 123;
	.param .b64 retval0;
	call.uni (retval0), 
	malloc, 
	(
	param0
	);
	ld.param.b64 	%rd1, [retval0];
	} // callseq 0
	{ // callseq 1, 0
	.param .b64 param0;
	st.param.b64 	[param0], %rd1;
	call.uni 
	free, 
	(
	param0
	);
	} // callseq 1
	ret;

}


// ===== COMPILED SASS (sm_100) =====

	.target	sm_100

	.elftype	@"ET_EXEC"


//--------------------- .note.nv.tkinfo           --------------------------
	.section	.note.nv.tkinfo,"",@"SHT_NOTE"
	.sectionflags	@"SHF_NOTE_NV_TKINFO"
	.tkinfo
        /*0018*/ 	.word	0x00000002
        /*0030*/ 	.string	""
        /*0030*/ 	.string	"ptxas"
        /*0030*/ 	.string	"Cuda compilation tools, release 13.0, V13.0.88"
        /*0030*/ 	.string	"Build cuda_13.0.r13.0/compiler.36424714_0"
        /*0030*/ 	.string	"-arch sm_100 -m 64 "



//--------------------- .note.nv.cuinfo           --------------------------
	.section	.note.nv.cuinfo,"",@"SHT_NOTE"
	.sectionflags	@"SHF_NOTE_NV_CUINFO"
        /*0018*/ 	.short	0x0002
        /*001a*/ 	.short	0x0064
        /*001c*/ 	.short	0x0082
	.zero		2


//--------------------- .nv.info                  --------------------------
	.section	.nv.info,"",@"SHT_CUDA_INFO"
	.align	4


	//----- nvinfo : EIATTR_REGCOUNT
	.align		4
        /*0000*/ 	.byte	0x04, 0x2f
        /*0002*/ 	.short	(.L_1 - .L_0)
	.align		4
.L_0:
        /*0004*/ 	.word	index@(_Z10mallocTestv)
        /*0008*/ 	.word	0x00000018


	//----- nvinfo : EIATTR_FRAME_SIZE
	.align		4
.L_1:
        /*000c*/ 	.byte	0x04, 0x11
        /*000e*/ 	.short	(.L_3 - .L_2)
	.align		4
.L_2:
        /*0010*/ 	.word	index@(_Z10mallocTestv)
        /*0014*/ 	.word	0x00000000


	//----- nvinfo : EIATTR_MIN_STACK_SIZE
	.align		4
.L_3:
        /*0018*/ 	.byte	0x04, 0x12
        /*001a*/ 	.short	(.L_5 - .L_4)
	.align		4
.L_4:
        /*001c*/ 	.word	index@(_Z10mallocTestv)
        /*0020*/ 	.word	0x00000000
.L_5:


//--------------------- .nv.compat                --------------------------
	.section	.nv.compat,"",@"SHT_CUDA_COMPAT_INFO"
	.align	4
        /*0000*/ 	.byte	0x02, 0x09, 0x00, 0x00, 0x02, 0x02, 0x01, 0x00, 0x02, 0x05, 0x05, 0x00, 0x03, 0x07, 0x01, 0x01
        /*0010*/ 	.byte	0x02, 0x03, 0x00, 0x00, 0x02, 0x06, 0x01, 0x00, 0x04, 0x0b, 0x08, 0x00, 0x09, 0x00, 0x00, 0x00
        /*0020*/ 	.byte	0x00, 0x00, 0x00, 0x00


//--------------------- .nv.info._Z10mallocTestv  --------------------------
	.section	.nv.info._Z10mallocTestv,"",@"SHT_CUDA_INFO"
	.sectionflags	@""
	.align	4


	//----- nvinfo : EIATTR_CUDA_API_VERSION
	.align		4
        /*0000*/ 	.byte	0x04, 0x37
        /*0002*/ 	.short	(.L_7 - .L_6)
.L_6:
        /*0004*/ 	.word	0x00000082


	//----- nvinfo : EIATTR_SPARSE_MMA_MASK
	.align		4
.L_7:
        /*0008*/ 	.byte	0x03, 0x50
        /*000a*/ 	.short	0x0000


	//----- nvinfo : EIATTR_MAXREG_COUNT
	.align		4
        /*000c*/ 	.byte	0x03, 0x1b
        /*000e*/ 	.short	0x00ff


	//----- nvinfo : EIATTR_EXTERNS
	.align		4
        /*0010*/ 	.byte	0x04, 0x0f
        /*0012*/ 	.short	(.L_9 - .L_8)


	//   ....[0]....
	.align		4
.L_8:
        /*0014*/ 	.word	index@(malloc)


	//   ....[1]....
	.align		4
        /*0018*/ 	.word	index@(free)


	//----- nvinfo : EIATTR_MERCURY_ISA_VERSION
	.align		4
.L_9:
        /*001c*/ 	.byte	0x03, 0x5f
        /*001e*/ 	.short	0x0101


	//----- nvinfo : EIATTR_VRC_CTA_INIT_COUNT
	.align		4
        /*0020*/ 	.byte	0x02, 0x4a
	.zero		1
	.zero		1


	//----- nvinfo : EIATTR_SYSCALL_OFFSETS
	.align		4
        /*0024*/ 	.byte	0x04, 0x46
        /*0026*/ 	.short	(.L_11 - .L_10)


	//   ....[0]....
.L_10:
        /*0028*/ 	.word	0x00000060


	//   ....[1]....
        /*002c*/ 	.word	0x000000a0


	//----- nvinfo : EIATTR_EXIT_INSTR_OFFSETS
	.align		4
.L_11:
        /*0030*/ 	.byte	0x04, 0x1c
        /*0032*/ 	.short	(.L_13 - .L_12)


	//   ....[0]....
.L_12:
        /*0034*/ 	.word	0x000000b0


	//----- nvinfo : EIATTR_SW_WAR
	.align		4
.L_13:
        /*0038*/ 	.byte	0x04, 0x36
        /*003a*/ 	.short	(.L_15 - .L_14)
.L_14:
        /*003c*/ 	.word	0x00000008
.L_15:


//--------------------- .nv.callgraph             --------------------------
	.section	.nv.callgraph,"",@"SHT_CUDA_CALLGRAPH"
	.align	4
	.sectionentsize	8
	.align		4
        /*0000*/ 	.word	0x00000000
	.align		4
        /*0004*/ 	.word	0xffffffff
	.align		4
        /*0008*/ 	.word	index@(_Z10mallocTestv)
	.align		4
        /*000c*/ 	.word	index@(free)
	.align		4
        /*0010*/ 	.word	index@(_Z10mallocTestv)
	.align		4
        /*0014*/ 	.word	index@(malloc)
	.align		4
        /*0018*/ 	.word	0x00000000
	.align		4
        /*001c*/ 	.word	0xfffffffe
	.align		4
        /*0020*/ 	.word	0x00000000
	.align		4
        /*0024*/ 	.word	0xfffffffd
	.align		4
        /*0028*/ 	.word	0x00000000
	.align		4
        /*002c*/ 	.word	0xfffffffc


//--------------------- .nv.constant4             --------------------------
	.section	.nv.constant4,"a",@progbits
	.align	8
	.align		8
.nv.constant4:
        /*0000*/ 	.dword	malloc
	.align		8
        /*0008*/ 	.dword	free


//--------------------- .text._Z10mallocTestv     --------------------------
	.section	.text._Z10mallocTestv,"ax",@progbits
	.align	128
        .global         _Z10mallocTestv
        .type           _Z10mallocTestv,@function
        .size           _Z10mallocTestv,(.L_x_3 - _Z10mallocTestv)
        .other          _Z10mallocTestv,@"STO_CUDA_ENTRY STV_DEFAULT"
_Z10mallocTestv:
.text._Z10mallocTestv:
[----:B------:R-:W0:Y:S01]  /*0000*/  LDC R1, c[0x0][0x37c] ;  /* 0x0000df00ff017b82 */ /* 0x000e220000000800 */
[----:B------:R-:W-:Y:S01]  /*0010*/  MOV R0, 0x0 ;  /* 0x0000000000007802 */ /* 0x000fe20000000f00 */
[----:B------:R-:W-:Y:S02]  /*0020*/  IMAD.MOV.U32 R4, RZ, RZ, 0x7b ;  /* 0x0000007bff047424 */ /* 0x000fe400078e00ff */
[----:B------:R-:W-:-:S04]  /*0030*/  IMAD.MOV.U32 R5, RZ, RZ, RZ ;  /* 0x000000ffff057224 */ /* 0x000fc800078e00ff */
[----:B------:R1:W2:Y:S03]  /*0040*/  LDC.64 R2, c[0x4][R0] ;  /* 0x0100000000027b82 */ /* 0x0002a60000000a00 */
[----:B------:R-:W-:-:S07]  /*0050*/  LEPC R20, `(.L_x_0) ;  /* 0x000000001014794e */ /* 0x000fce0000000000 */
[----:B012---:R-:W-:Y:S05]  /*0060*/  CALL.ABS.NOINC R2 ;  /* 0x0000000002007343 */ /* 0x007fea0003c00000 */
.L_x_0:
[----:B------:R-:W-:-:S06]  /*0070*/  MOV R2, 0x8 ;  /* 0x0000000800027802 */ /* 0x000fcc0000000f00 */
[----:B------:R-:W0:Y:S02]  /*0080*/  LDC.64 R2, c[0x4][R2] ;  /* 0x0100000002027b82 */ /* 0x000e240000000a00 */
[----:B------:R-:W-:-:S07]  /*0090*/  LEPC R20, `(.L_x_1) ;  /* 0x000000001014794e */ /* 0x000fce0000000000 */
[----:B0-----:R-:W-:Y:S05]  /*00a0*/  CALL.ABS.NOINC R2 ;  /* 0x0000000002007343 */ /* 0x001fea0003c00000 */
.L_x_1:
[----:B------:R-:W-:Y:S05]  /*00b0*/  EXIT ;  /* 0x000000000000794d */ /* 0x000fea0003800000 */
.L_x_2:
[----:B------:R-:W-:-:S00]  /*00c0*/  BRA `(.L_x_2) ;  /* 0xfffffffc00fc7947 */ /* 0x000fc0000383ffff */
[----:B------:R-:W-:-:S00]  /*00d0*/  NOP ;  /* 0x0000000000007918 */ /* 0x000fc00000000000 */
        /* <DEDUP_REMOVED lines=10> */
.L_x_3:


//--------------------- .nv.shared.reserved.0     --------------------------
	.section	.nv.shared.reserved.0,"aw",@nobits
	.weak		__nv_reservedSMEM_offset_0_alias
	.size		__nv_reservedSMEM_offset_0_alias, 0, 64
	.other		__nv_reservedSMEM_offset_0_alias,@"STO_CUDA_RESERVED_SHARED STV_DEFAULT"
__nv_reservedSMEM_offset_0_alias:
	.zero		0
	.zero		64


//--------------------- .nv.constant0._Z10mallocTestv --------------------------
	.section	.nv.constant0._Z10mallocTestv,"a",@progbits
	.sectionflags	@""
	.align	4
.nv.constant0._Z10mallocTestv:
	.zero		896


//--------------------- SYMBOLS --------------------------

	.type		.nv.reservedSmem.offset0,@object
	.size		.nv.reservedSmem.offset0,0x4
	.type		malloc,@function
	.type		free,@function
